//
// Generated by NVIDIA NVVM Compiler
//
// Compiler Build ID: CL-36424714
// Cuda compilation tools, release 13.0, V13.0.88
// Based on NVVM 20.0.0
//

.version 9.0
.target sm_100
.address_size 64

	// .globl	_Z24gpu_sum_reduction_kernelPfS_
// _ZZ24gpu_sum_reduction_kernelPfS_E8sh_input has been demoted

.visible .entry _Z24gpu_sum_reduction_kernelPfS_(
	.param .u64 .ptr .align 1 _Z24gpu_sum_reduction_kernelPfS__param_0,
	.param .u64 .ptr .align 1 _Z24gpu_sum_reduction_kernelPfS__param_1
)
{
	.reg .pred 	%p<10>;
	.reg .b32 	%r<11>;
	.reg .b32 	%f<31>;
	.reg .b64 	%rd<11>;
	// demoted variable
	.shared .align 4 .b8 _ZZ24gpu_sum_reduction_kernelPfS_E8sh_input[2048];
	ld.param.u64 	%rd2, [_Z24gpu_sum_reduction_kernelPfS__param_0];
	ld.param.u64 	%rd1, [_Z24gpu_sum_reduction_kernelPfS__param_1];
	cvta.to.global.u64 	%rd3, %rd2;
	mov.u32 	%r1, %ctaid.x;
	mov.u32 	%r4, %ntid.x;
	mul.lo.s32 	%r5, %r4, %r1;
	shl.b32 	%r6, %r5, 1;
	mov.u32 	%r2, %tid.x;
	add.s32 	%r7, %r6, %r2;
	mul.wide.u32 	%rd4, %r7, 4;
	add.s64 	%rd5, %rd3, %rd4;
	ld.global.f32 	%f1, [%rd5];
	shl.b32 	%r8, %r2, 2;
	mov.u32 	%r9, _ZZ24gpu_sum_reduction_kernelPfS_E8sh_input;
	add.s32 	%r3, %r9, %r8;
	st.shared.f32 	[%r3], %f1;
	add.s32 	%r10, %r7, 256;
	mul.wide.u32 	%rd6, %r10, 4;
	add.s64 	%rd7, %rd3, %rd6;
	ld.global.f32 	%f2, [%rd7];
	st.shared.f32 	[%r3+1024], %f2;
	bar.sync 	0;
	setp.gt.u32 	%p1, %r2, 255;
	@%p1 bra 	$L__BB0_2;
	ld.shared.f32 	%f3, [%r3+1024];
	ld.shared.f32 	%f4, [%r3];
	add.f32 	%f5, %f3, %f4;
	st.shared.f32 	[%r3], %f5;
$L__BB0_2:
	bar.sync 	0;
	setp.gt.u32 	%p2, %r2, 127;
	@%p2 bra 	$L__BB0_4;
	ld.shared.f32 	%f6, [%r3+512];
	ld.shared.f32 	%f7, [%r3];
	add.f32 	%f8, %f6, %f7;
	st.shared.f32 	[%r3], %f8;
$L__BB0_4:
	bar.sync 	0;
	setp.gt.u32 	%p3, %r2, 63;
	@%p3 bra 	$L__BB0_6;
	ld.shared.f32 	%f9, [%r3+256];
	ld.shared.f32 	%f10, [%r3];
	add.f32 	%f11, %f9, %f10;
	st.shared.f32 	[%r3], %f11;
$L__BB0_6:
	bar.sync 	0;
	setp.gt.u32 	%p4, %r2, 31;
	@%p4 bra 	$L__BB0_8;
	ld.shared.f32 	%f12, [%r3+128];
	ld.shared.f32 	%f13, [%r3];
	add.f32 	%f14, %f12, %f13;
	st.shared.f32 	[%r3], %f14;
$L__BB0_8:
	bar.sync 	0;
	setp.gt.u32 	%p5, %r2, 15;
	@%p5 bra 	$L__BB0_10;
	ld.shared.f32 	%f15, [%r3+64];
	ld.shared.f32 	%f16, [%r3];
	add.f32 	%f17, %f15, %f16;
	st.shared.f32 	[%r3], %f17;
$L__BB0_10:
	bar.sync 	0;
	setp.gt.u32 	%p6, %r2, 7;
	@%p6 bra 	$L__BB0_12;
	ld.shared.f32 	%f18, [%r3+32];
	ld.shared.f32 	%f19, [%r3];
	add.f32 	%f20, %f18, %f19;
	st.shared.f32 	[%r3], %f20;
$L__BB0_12:
	bar.sync 	0;
	setp.gt.u32 	%p7, %r2, 3;
	@%p7 bra 	$L__BB0_14;
	ld.shared.f32 	%f21, [%r3+16];
	ld.shared.f32 	%f22, [%r3];
	add.f32 	%f23, %f21, %f22;
	st.shared.f32 	[%r3], %f23;
$L__BB0_14:
	bar.sync 	0;
	setp.gt.u32 	%p8, %r2, 1;
	@%p8 bra 	$L__BB0_16;
	ld.shared.f32 	%f24, [%r3+8];
	ld.shared.f32 	%f25, [%r3];
	add.f32 	%f26, %f24, %f25;
	st.shared.f32 	[%r3], %f26;
$L__BB0_16:
	bar.sync 	0;
	setp.ne.s32 	%p9, %r2, 0;
	@%p9 bra 	$L__BB0_18;
	ld.shared.f32 	%f27, [_ZZ24gpu_sum_reduction_kernelPfS_E8sh_input+4];
	ld.shared.f32 	%f28, [%r3];
	add.f32 	%f29, %f27, %f28;
	st.shared.f32 	[%r3], %f29;
	ld.shared.f32 	%f30, [_ZZ24gpu_sum_reduction_kernelPfS_E8sh_input];
	cvta.to.global.u64 	%rd8, %rd1;
	mul.wide.u32 	%rd9, %r1, 4;
	add.s64 	%rd10, %rd8, %rd9;
	st.global.f32 	[%rd10], %f30;
$L__BB0_18:
	ret;

}


// ===== COMPILED SASS (sm_100) =====

	.target	sm_100

	.elftype	@"ET_EXEC"


//--------------------- .note.nv.tkinfo           --------------------------
	.section	.note.nv.tkinfo,"",@"SHT_NOTE"
	.sectionflags	@"SHF_NOTE_NV_TKINFO"
	.tkinfo
        /*0018*/ 	.word	0x00000002
        /*0030*/ 	.string	""
        /*0030*/ 	.string	"ptxas"
        /*0030*/ 	.string	"Cuda compilation tools, release 13.0, V13.0.88"
        /*0030*/ 	.string	"Build cuda_13.0.r13.0/compiler.36424714_0"
        /*0030*/ 	.string	"-arch sm_100 -m 64 "



//--------------------- .note.nv.cuinfo           --------------------------
	.section	.note.nv.cuinfo,"",@"SHT_NOTE"
	.sectionflags	@"SHF_NOTE_NV_CUINFO"
        /*0018*/ 	.short	0x0002
        /*001a*/ 	.short	0x0064
        /*001c*/ 	.short	0x0082
	.zero		2


//--------------------- .nv.info                  --------------------------
	.section	.nv.info,"",@"SHT_CUDA_INFO"
	.align	4


	//----- nvinfo : EIATTR_REGCOUNT
	.align		4
        /*0000*/ 	.byte	0x04, 0x2f
        /*0002*/ 	.short	(.L_1 - .L_0)
	.align		4
.L_0:
        /*0004*/ 	.word	index@(_Z24gpu_sum_reduction_kernelPfS_)
        /*0008*/ 	.word	0x0000000d


	//----- nvinfo : EIATTR_FRAME_SIZE
	.align		4
.L_1:
        /*000c*/ 	.byte	0x04, 0x11
        /*000e*/ 	.short	(.L_3 - .L_2)
	.align		4
.L_2:
        /*0010*/ 	.word	index@(_Z24gpu_sum_reduction_kernelPfS_)
        /*0014*/ 	.word	0x00000000


	//----- nvinfo : EIATTR_MIN_STACK_SIZE
	.align		4
.L_3:
        /*0018*/ 	.byte	0x04, 0x12
        /*001a*/ 	.short	(.L_5 - .L_4)
	.align		4
.L_4:
        /*001c*/ 	.word	index@(_Z24gpu_sum_reduction_kernelPfS_)
        /*0020*/ 	.word	0x00000000
.L_5:


//--------------------- .nv.compat                --------------------------
	.section	.nv.compat,"",@"SHT_CUDA_COMPAT_INFO"
	.align	4
        /*0000*/ 	.byte	0x02, 0x09, 0x00, 0x00, 0x02, 0x02, 0x01, 0x00, 0x02, 0x05, 0x05, 0x00, 0x03, 0x07, 0x01, 0x01
        /*0010*/ 	.byte	0x02, 0x03, 0x00, 0x00, 0x02, 0x06, 0x01, 0x00, 0x04, 0x0b, 0x08, 0x00, 0x09, 0x00, 0x00, 0x00
        /*0020*/ 	.byte	0x00, 0x00, 0x00, 0x00


//--------------------- .nv.info._Z24gpu_sum_reduction_kernelPfS_ --------------------------
	.section	.nv.info._Z24gpu_sum_reduction_kernelPfS_,"",@"SHT_CUDA_INFO"
	.sectionflags	@""
	.align	4


	//----- nvinfo : EIATTR_CUDA_API_VERSION
	.align		4
        /*0000*/ 	.byte	0x04, 0x37
        /*0002*/ 	.short	(.L_7 - .L_6)
.L_6:
        /*0004*/ 	.word	0x00000082


	//----- nvinfo : EIATTR_KPARAM_INFO
	.align		4
.L_7:
        /*0008*/ 	.byte	0x04, 0x17
        /*000a*/ 	.short	(.L_9 - .L_8)
.L_8:
        /*000c*/ 	.word	0x00000000
        /*0010*/ 	.short	0x0001
        /*0012*/ 	.short	0x0008
        /*0014*/ 	.byte	0x00, 0xf5, 0x21, 0x00


	//----- nvinfo : EIATTR_KPARAM_INFO
	.align		4
.L_9:
        /*0018*/ 	.byte	0x04, 0x17
        /*001a*/ 	.short	(.L_11 - .L_10)
.L_10:
        /*001c*/ 	.word	0x00000000
        /*0020*/ 	.short	0x0000
        /*0022*/ 	.short	0x0000
        /*0024*/ 	.byte	0x00, 0xf5, 0x21, 0x00


	//----- nvinfo : EIATTR_SPARSE_MMA_MASK
	.align		4
.L_11:
        /*0028*/ 	.byte	0x03, 0x50
        /*002a*/ 	.short	0x0000


	//----- nvinfo : EIATTR_MAXREG_COUNT
	.align		4
        /*002c*/ 	.byte	0x03, 0x1b
        /*002e*/ 	.short	0x00ff


	//----- nvinfo : EIATTR_NUM_BARRIERS
	.align		4
        /*0030*/ 	.byte	0x02, 0x4c
        /*0032*/ 	.byte	0x01
	.zero		1


	//----- nvinfo : EIATTR_MERCURY_ISA_VERSION
	.align		4
        /*0034*/ 	.byte	0x03, 0x5f
        /*0036*/ 	.short	0x0101


	//----- nvinfo : EIATTR_VRC_CTA_INIT_COUNT
	.align		4
        /*0038*/ 	.byte	0x02, 0x4a
	.zero		1
	.zero		1


	//----- nvinfo : EIATTR_EXIT_INSTR_OFFSETS
	.align		4
        /*003c*/ 	.byte	0x04, 0x1c
        /*003e*/ 	.short	(.L_13 - .L_12)


	//   ....[0]....
.L_12:
        /*0040*/ 	.word	0x00000450


	//   ....[1]....
        /*0044*/ 	.word	0x000004e0


	//----- nvinfo : EIATTR_CBANK_PARAM_SIZE
	.align		4
.L_13:
        /*0048*/ 	.byte	0x03, 0x19
        /*004a*/ 	.short	0x0010


	//----- nvinfo : EIATTR_PARAM_CBANK
	.align		4
        /*004c*/ 	.byte	0x04, 0x0a
        /*004e*/ 	.short	(.L_15 - .L_14)
	.align		4
.L_14:
        /*0050*/ 	.word	index@(.nv.constant0._Z24gpu_sum_reduction_kernelPfS_)
        /*0054*/ 	.short	0x0380
        /*0056*/ 	.short	0x0010


	//----- nvinfo : EIATTR_SW_WAR
	.align		4
.L_15:
        /*0058*/ 	.byte	0x04, 0x36
        /*005a*/ 	.short	(.L_17 - .L_16)
.L_16:
        /*005c*/ 	.word	0x00000008
.L_17:


//--------------------- .nv.callgraph             --------------------------
	.section	.nv.callgraph,"",@"SHT_CUDA_CALLGRAPH"
	.align	4
	.sectionentsize	8
	.align		4
        /*0000*/ 	.word	0x00000000
	.align		4
        /*0004*/ 	.word	0xffffffff
	.align		4
        /*0008*/ 	.word	0x00000000
	.align		4
        /*000c*/ 	.word	0xfffffffe
	.align		4
        /*0010*/ 	.word	0x00000000
	.align		4
        /*0014*/ 	.word	0xfffffffd
	.align		4
        /*0018*/ 	.word	0x00000000
	.align		4
        /*001c*/ 	.word	0xfffffffc


//--------------------- .text._Z24gpu_sum_reduction_kernelPfS_ --------------------------
	.section	.text._Z24gpu_sum_reduction_kernelPfS_,"ax",@progbits
	.align	128
        .global         _Z24gpu_sum_reduction_kernelPfS_
        .type           _Z24gpu_sum_reduction_kernelPfS_,@function
        .size           _Z24gpu_sum_reduction_kernelPfS_,(.L_x_1 - _Z24gpu_sum_reduction_kernelPfS_)
        .other          _Z24gpu_sum_reduction_kernelPfS_,@"STO_CUDA_ENTRY STV_DEFAULT"
_Z24gpu_sum_reduction_kernelPfS_:
.text._Z24gpu_sum_reduction_kernelPfS_:
[----:B------:R-:W-:Y:S01]  /*0000*/  LDC R1, c[0x0][0x37c] ;  /* 0x0000df00ff017b82 */ /* 0x000fe20000000800 */
[----:B------:R-:W0:Y:S01]  /*0010*/  S2R R0, SR_CTAID.X ;  /* 0x0000000000007919 */ /* 0x000e220000002500 */
[----:B------:R-:W0:Y:S06]  /*0020*/  LDCU UR4, c[0x0][0x360] ;  /* 0x00006c00ff0477ac */ /* 0x000e2c0008000800 */
[----:B------:R-:W1:Y:S01]  /*0030*/  LDC.64 R6, c[0x0][0x380] ;  /* 0x0000e000ff067b82 */ /* 0x000e620000000a00 */
[----:B------:R-:W2:Y:S01]  /*0040*/  S2R R2, SR_TID.X ;  /* 0x0000000000027919 */ /* 0x000ea20000002100 */
[----:B------:R-:W3:Y:S01]  /*0050*/  LDCU.64 UR6, c[0x0][0x358] ;  /* 0x00006b00ff0677ac */ /* 0x000ee20008000a00 */
[----:B0-----:R-:W-:-:S05]  /*0060*/  IMAD R3, R0, UR4, RZ ;  /* 0x0000000400037c24 */ /* 0x001fca000f8e02ff */
[----:B--2---:R-:W-:-:S04]  /*0070*/  LEA R3, R3, R2, 0x1 ;  /* 0x0000000203037211 */ /* 0x004fc800078e08ff */
[C---:B------:R-:W-:Y:S01]  /*0080*/  IADD3 R9, PT, PT, R3.reuse, 0x100, RZ ;  /* 0x0000010003097810 */ /* 0x040fe20007ffe0ff */
[----:B-1----:R-:W-:-:S04]  /*0090*/  IMAD.WIDE.U32 R4, R3, 0x4, R6 ;  /* 0x0000000403047825 */ /* 0x002fc800078e0006 */
[----:B------:R-:W-:Y:S02]  /*00a0*/  IMAD.WIDE.U32 R6, R9, 0x4, R6 ;  /* 0x0000000409067825 */ /* 0x000fe400078e0006 */
[----:B---3--:R-:W2:Y:S04]  /*00b0*/  LDG.E R4, desc[UR6][R4.64] ;  /* 0x0000000604047981 */ /* 0x008ea8000c1e1900 */
[----:B------:R-:W3:Y:S01]  /*00c0*/  LDG.E R6, desc[UR6][R6.64] ;  /* 0x0000000606067981 */ /* 0x000ee2000c1e1900 */
[----:B------:R-:W0:Y:S01]  /*00d0*/  S2UR UR5, SR_CgaCtaId ;  /* 0x00000000000579c3 */ /* 0x000e220000008800 */
[----:B------:R-:W-:Y:S01]  /*00e0*/  UMOV UR4, 0x400 ;  /* 0x0000040000047882 */ /* 0x000fe20000000000 */
[C---:B------:R-:W-:Y:S02]  /*00f0*/  ISETP.GT.U32.AND P0, PT, R2.reuse, 0xff, PT ;  /* 0x000000ff0200780c */ /* 0x040fe40003f04070 */
[----:B------:R-:W-:Y:S01]  /*0100*/  ISETP.GT.U32.AND P1, PT, R2, 0x7f, PT ;  /* 0x0000007f0200780c */ /* 0x000fe20003f24070 */
[----:B0-----:R-:W-:-:S06]  /*0110*/  ULEA UR4, UR5, UR4, 0x18 ;  /* 0x0000000405047291 */ /* 0x001fcc000f8ec0ff */
[----:B------:R-:W-:-:S05]  /*0120*/  LEA R3, R2, UR4, 0x2 ;  /* 0x0000000402037c11 */ /* 0x000fca000f8e10ff */
[----:B--2---:R-:W-:Y:S04]  /*0130*/  STS [R3], R4 ;  /* 0x0000000403007388 */ /* 0x004fe80000000800 */
[----:B---3--:R-:W-:Y:S01]  /*0140*/  STS [R3+0x400], R6 ;  /* 0x0004000603007388 */ /* 0x008fe20000000800 */
[----:B------:R-:W-:Y:S06]  /*0150*/  BAR.SYNC.DEFER_BLOCKING 0x0 ;  /* 0x0000000000007b1d */ /* 0x000fec0000010000 */
[----:B------:R-:W-:Y:S04]  /*0160*/  @!P0 LDS R8, [R3+0x400] ;  /* 0x0004000003088984 */ /* 0x000fe80000000800 */
[----:B------:R-:W0:Y:S02]  /*0170*/  @!P0 LDS R5, [R3] ;  /* 0x0000000003058984 */ /* 0x000e240000000800 */
[----:B0-----:R-:W-:-:S05]  /*0180*/  @!P0 FADD R8, R8, R5 ;  /* 0x0000000508088221 */ /* 0x001fca0000000000 */
[----:B------:R-:W-:Y:S01]  /*0190*/  @!P0 STS [R3], R8 ;  /* 0x0000000803008388 */ /* 0x000fe20000000800 */
[----:B------:R-:W-:Y:S01]  /*01a0*/  BAR.SYNC.DEFER_BLOCKING 0x0 ;  /* 0x0000000000007b1d */ /* 0x000fe20000010000 */
[----:B------:R-:W-:-:S05]  /*01b0*/  ISETP.GT.U32.AND P0, PT, R2, 0x3f, PT ;  /* 0x0000003f0200780c */ /* 0x000fca0003f04070 */
        /* <DEDUP_REMOVED lines=35> */
[----:B------:R-:W-:-:S05]  /*03f0*/  ISETP.NE.AND P0, PT, R2, RZ, PT ;  /* 0x000000ff0200720c */ /* 0x000fca0003f05270 */
[----:B------:R-:W-:Y:S04]  /*0400*/  @!P1 LDS R5, [R3+0x8] ;  /* 0x0000080003059984 */ /* 0x000fe80000000800 */
[----:B------:R-:W0:Y:S02]  /*0410*/  @!P1 LDS R8, [R3] ;  /* 0x0000000003089984 */ /* 0x000e240000000800 */
[----:B0-----:R-:W-:-:S05]  /*0420*/  @!P1 FADD R8, R5, R8 ;  /* 0x0000000805089221 */ /* 0x001fca0000000000 */
[----:B------:R0:W-:Y:S01]  /*0430*/  @!P1 STS [R3], R8 ;  /* 0x0000000803009388 */ /* 0x0001e20000000800 */
[----:B------:R-:W-:Y:S06]  /*0440*/  BAR.SYNC.DEFER_BLOCKING 0x0 ;  /* 0x0000000000007b1d */ /* 0x000fec0000010000 */
[----:B------:R-:W-:Y:S05]  /*0450*/  @P0 EXIT ;  /* 0x000000000000094d */ /* 0x000fea0003800000 */
[----:B------:R-:W-:Y:S04]  /*0460*/  LDS R2, [UR4+0x4] ;  /* 0x00000404ff027984 */ /* 0x000fe80008000800 */
[----:B------:R-:W1:Y:S02]  /*0470*/  LDS R5, [R3] ;  /* 0x0000000003057984 */ /* 0x000e640000000800 */
[----:B-1----:R-:W-:Y:S02]  /*0480*/  FADD R2, R2, R5 ;  /* 0x0000000502027221 */ /* 0x002fe40000000000 */
[----:B------:R-:W1:Y:S03]  /*0490*/  LDC.64 R4, c[0x0][0x388] ;  /* 0x0000e200ff047b82 */ /* 0x000e660000000a00 */
[----:B------:R-:W-:Y:S04]  /*04a0*/  STS [R3], R2 ;  /* 0x0000000203007388 */ /* 0x000fe80000000800 */
[----:B------:R-:W2:Y:S01]  /*04b0*/  LDS R7, [UR4] ;  /* 0x00000004ff077984 */ /* 0x000ea20008000800 */
[----:B-1----:R-:W-:-:S05]  /*04c0*/  IMAD.WIDE.U32 R4, R0, 0x4, R4 ;  /* 0x0000000400047825 */ /* 0x002fca00078e0004 */
[----:B--2---:R-:W-:Y:S01]  /*04d0*/  STG.E desc[UR6][R4.64], R7 ;  /* 0x0000000704007986 */ /* 0x004fe2000c101906 */
[----:B------:R-:W-:Y:S05]  /*04e0*/  EXIT ;  /* 0x000000000000794d */ /* 0x000fea0003800000 */
.L_x_0:
[----:B------:R-:W-:-:S00]  /*04f0*/  BRA `(.L_x_0) ;  /* 0xfffffffc00fc7947 */ /* 0x000fc0000383ffff */
[----:B------:R-:W-:-:S00]  /*0500*/  NOP ;  /* 0x0000000000007918 */ /* 0x000fc00000000000 */
[----:B------:R-:W-:-:S00]  /*0510*/  NOP ;  /* 0x0000000000007918 */ /* 0x000fc00000000000 */
[----:B------:R-:W-:-:S00]  /*0520*/  NOP ;  /* 0x0000000000007918 */ /* 0x000fc00000000000 */
[----:B------:R-:W-:-:S00]  /*0530*/  NOP ;  /* 0x0000000000007918 */ /* 0x000fc00000000000 */
[----:B------:R-:W-:-:S00]  /*0540*/  NOP ;  /* 0x0000000000007918 */ /* 0x000fc00000000000 */
[----:B------:R-:W-:-:S00]  /*0550*/  NOP ;  /* 0x0000000000007918 */ /* 0x000fc00000000000 */
[----:B------:R-:W-:-:S00]  /*0560*/  NOP ;  /* 0x0000000000007918 */ /* 0x000fc00000000000 */
[----:B------:R-:W-:-:S00]  /*0570*/  NOP ;  /* 0x0000000000007918 */ /* 0x000fc00000000000 */
.L_x_1:


//--------------------- .nv.shared._Z24gpu_sum_reduction_kernelPfS_ --------------------------
	.section	.nv.shared._Z24gpu_sum_reduction_kernelPfS_,"aw",@nobits
	.sectionflags	@""
	.align	4
.nv.shared._Z24gpu_sum_reduction_kernelPfS_:
	.zero		3072


//--------------------- .nv.shared.reserved.0     --------------------------
	.section	.nv.shared.reserved.0,"aw",@nobits
	.weak		__nv_reservedSMEM_offset_0_alias
	.size		__nv_reservedSMEM_offset_0_alias, 0, 64
	.other		__nv_reservedSMEM_offset_0_alias,@"STO_CUDA_RESERVED_SHARED STV_DEFAULT"
__nv_reservedSMEM_offset_0_alias:
	.zero		0
	.zero		64


//--------------------- .nv.constant0._Z24gpu_sum_reduction_kernelPfS_ --------------------------
	.section	.nv.constant0._Z24gpu_sum_reduction_kernelPfS_,"a",@progbits
	.sectionflags	@""
	.align	4
.nv.constant0._Z24gpu_sum_reduction_kernelPfS_:
	.zero		912


//--------------------- SYMBOLS --------------------------

	.type		.nv.reservedSmem.offset0,@object
	.size		.nv.reservedSmem.offset0,0x4
	.type		.nv.reservedSmem.cap,@object
	.size		.nv.reservedSmem.cap,0x4
